//
// Generated by NVIDIA NVVM Compiler
//
// Compiler Build ID: CL-36424714
// Cuda compilation tools, release 13.0, V13.0.88
// Based on NVVM 20.0.0
//

.version 9.0
.target sm_100
.address_size 64

	// .globl	_Z13exclusiveScanPiS_
// _ZZ13exclusiveScanPiS_E4temp has been demoted

.visible .entry _Z13exclusiveScanPiS_(
	.param .u64 .ptr .align 1 _Z13exclusiveScanPiS__param_0,
	.param .u64 .ptr .align 1 _Z13exclusiveScanPiS__param_1
)
{
	.reg .pred 	%p<5>;
	.reg .b32 	%r<27>;
	.reg .b64 	%rd<9>;
	// demoted variable
	.shared .align 4 .b8 _ZZ13exclusiveScanPiS_E4temp[32];
	ld.param.u64 	%rd1, [_Z13exclusiveScanPiS__param_0];
	ld.param.u64 	%rd2, [_Z13exclusiveScanPiS__param_1];
	mov.u32 	%r1, %tid.x;
	setp.ne.s32 	%p1, %r1, 0;
	shl.b32 	%r9, %r1, 2;
	mov.u32 	%r10, _ZZ13exclusiveScanPiS_E4temp;
	add.s32 	%r2, %r10, %r9;
	@%p1 bra 	$L__BB0_2;
	mov.b32 	%r13, 0;
	st.shared.u32 	[_ZZ13exclusiveScanPiS_E4temp], %r13;
	bra.uni 	$L__BB0_3;
$L__BB0_2:
	cvta.to.global.u64 	%rd3, %rd1;
	add.s32 	%r11, %r1, -1;
	mul.wide.u32 	%rd4, %r11, 4;
	add.s64 	%rd5, %rd3, %rd4;
	ld.global.u32 	%r12, [%rd5];
	st.shared.u32 	[%r2], %r12;
$L__BB0_3:
	setp.eq.s32 	%p2, %r1, 0;
	bar.sync 	0;
	mov.b32 	%r24, 0;
	@%p2 bra 	$L__BB0_5;
	ld.shared.u32 	%r24, [%r2+-4];
$L__BB0_5:
	bar.sync 	0;
	ld.shared.u32 	%r16, [%r2];
	add.s32 	%r17, %r16, %r24;
	st.shared.u32 	[%r2], %r17;
	bar.sync 	0;
	setp.lt.u32 	%p3, %r1, 2;
	mov.b32 	%r25, 0;
	@%p3 bra 	$L__BB0_7;
	ld.shared.u32 	%r25, [%r2+-8];
$L__BB0_7:
	bar.sync 	0;
	ld.shared.u32 	%r19, [%r2];
	add.s32 	%r20, %r19, %r25;
	st.shared.u32 	[%r2], %r20;
	bar.sync 	0;
	setp.lt.u32 	%p4, %r1, 4;
	mov.b32 	%r26, 0;
	@%p4 bra 	$L__BB0_9;
	ld.shared.u32 	%r26, [%r2+-16];
$L__BB0_9:
	bar.sync 	0;
	ld.shared.u32 	%r21, [%r2];
	add.s32 	%r22, %r21, %r26;
	st.shared.u32 	[%r2], %r22;
	bar.sync 	0;
	cvta.to.global.u64 	%rd6, %rd2;
	ld.shared.u32 	%r23, [%r2];
	mul.wide.u32 	%rd7, %r1, 4;
	add.s64 	%rd8, %rd6, %rd7;
	st.global.u32 	[%rd8], %r23;
	ret;

}
	// .globl	_Z13assignIndicesPiS_S_
.visible .entry _Z13assignIndicesPiS_S_(
	.param .u64 .ptr .align 1 _Z13assignIndicesPiS_S__param_0,
	.param .u64 .ptr .align 1 _Z13assignIndicesPiS_S__param_1,
	.param .u64 .ptr .align 1 _Z13assignIndicesPiS_S__param_2
)
{
	.reg .pred 	%p<2>;
	.reg .b32 	%r<7>;
	.reg .b64 	%rd<13>;

	ld.param.u64 	%rd3, [_Z13assignIndicesPiS_S__param_0];
	ld.param.u64 	%rd1, [_Z13assignIndicesPiS_S__param_1];
	ld.param.u64 	%rd2, [_Z13assignIndicesPiS_S__param_2];
	cvta.to.global.u64 	%rd4, %rd3;
	mov.u32 	%r1, %tid.x;
	mul.wide.u32 	%rd5, %r1, 4;
	add.s64 	%rd6, %rd4, %rd5;
	ld.global.u32 	%r5, [%rd6];
	setp.ne.s32 	%p1, %r5, 1;
	mov.b32 	%r6, -1;
	@%p1 bra 	$L__BB1_2;
	cvta.to.global.u64 	%rd7, %rd1;
	add.s64 	%rd9, %rd7, %rd5;
	ld.global.u32 	%r6, [%rd9];
$L__BB1_2:
	cvta.to.global.u64 	%rd10, %rd2;
	add.s64 	%rd12, %rd10, %rd5;
	st.global.u32 	[%rd12], %r6;
	ret;

}


// ===== COMPILED SASS (sm_100) =====

	.target	sm_100

	.elftype	@"ET_EXEC"


//--------------------- .note.nv.tkinfo           --------------------------
	.section	.note.nv.tkinfo,"",@"SHT_NOTE"
	.sectionflags	@"SHF_NOTE_NV_TKINFO"
	.tkinfo
        /*0018*/ 	.word	0x00000002
        /*0030*/ 	.string	""
        /*0030*/ 	.string	"ptxas"
        /*0030*/ 	.string	"Cuda compilation tools, release 13.0, V13.0.88"
        /*0030*/ 	.string	"Build cuda_13.0.r13.0/compiler.36424714_0"
        /*0030*/ 	.string	"-arch sm_100 -m 64 "



//--------------------- .note.nv.cuinfo           --------------------------
	.section	.note.nv.cuinfo,"",@"SHT_NOTE"
	.sectionflags	@"SHF_NOTE_NV_CUINFO"
        /*0018*/ 	.short	0x0002
        /*001a*/ 	.short	0x0064
        /*001c*/ 	.short	0x0082
	.zero		2


//--------------------- .nv.info                  --------------------------
	.section	.nv.info,"",@"SHT_CUDA_INFO"
	.align	4


	//----- nvinfo : EIATTR_REGCOUNT
	.align		4
        /*0000*/ 	.byte	0x04, 0x2f
        /*0002*/ 	.short	(.L_1 - .L_0)
	.align		4
.L_0:
        /*0004*/ 	.word	index@(_Z13exclusiveScanPiS_)
        /*0008*/ 	.word	0x0000000e


	//----- nvinfo : EIATTR_FRAME_SIZE
	.align		4
.L_1:
        /*000c*/ 	.byte	0x04, 0x11
        /*000e*/ 	.short	(.L_3 - .L_2)
	.align		4
.L_2:
        /*0010*/ 	.word	index@(_Z13exclusiveScanPiS_)
        /*0014*/ 	.word	0x00000000


	//----- nvinfo : EIATTR_REGCOUNT
	.align		4
.L_3:
        /*0018*/ 	.byte	0x04, 0x2f
        /*001a*/ 	.short	(.L_5 - .L_4)
	.align		4
.L_4:
        /*001c*/ 	.word	index@(_Z13assignIndicesPiS_S_)
        /*0020*/ 	.word	0x0000000c


	//----- nvinfo : EIATTR_FRAME_SIZE
	.align		4
.L_5:
        /*0024*/ 	.byte	0x04, 0x11
        /*0026*/ 	.short	(.L_7 - .L_6)
	.align		4
.L_6:
        /*0028*/ 	.word	index@(_Z13assignIndicesPiS_S_)
        /*002c*/ 	.word	0x00000000


	//----- nvinfo : EIATTR_MIN_STACK_SIZE
	.align		4
.L_7:
        /*0030*/ 	.byte	0x04, 0x12
        /*0032*/ 	.short	(.L_9 - .L_8)
	.align		4
.L_8:
        /*0034*/ 	.word	index@(_Z13assignIndicesPiS_S_)
        /*0038*/ 	.word	0x00000000


	//----- nvinfo : EIATTR_MIN_STACK_SIZE
	.align		4
.L_9:
        /*003c*/ 	.byte	0x04, 0x12
        /*003e*/ 	.short	(.L_11 - .L_10)
	.align		4
.L_10:
        /*0040*/ 	.word	index@(_Z13exclusiveScanPiS_)
        /*0044*/ 	.word	0x00000000
.L_11:


//--------------------- .nv.compat                --------------------------
	.section	.nv.compat,"",@"SHT_CUDA_COMPAT_INFO"
	.align	4
        /*0000*/ 	.byte	0x02, 0x09, 0x00, 0x00, 0x02, 0x02, 0x01, 0x00, 0x02, 0x05, 0x05, 0x00, 0x03, 0x07, 0x01, 0x01
        /*0010*/ 	.byte	0x02, 0x03, 0x00, 0x00, 0x02, 0x06, 0x01, 0x00, 0x04, 0x0b, 0x08, 0x00, 0x09, 0x00, 0x00, 0x00
        /*0020*/ 	.byte	0x00, 0x00, 0x00, 0x00


//--------------------- .nv.info._Z13assignIndicesPiS_S_ --------------------------
	.section	.nv.info._Z13assignIndicesPiS_S_,"",@"SHT_CUDA_INFO"
	.sectionflags	@""
	.align	4


	//----- nvinfo : EIATTR_CUDA_API_VERSION
	.align		4
        /*0000*/ 	.byte	0x04, 0x37
        /*0002*/ 	.short	(.L_13 - .L_12)
.L_12:
        /*0004*/ 	.word	0x00000082


	//----- nvinfo : EIATTR_KPARAM_INFO
	.align		4
.L_13:
        /*0008*/ 	.byte	0x04, 0x17
        /*000a*/ 	.short	(.L_15 - .L_14)
.L_14:
        /*000c*/ 	.word	0x00000000
        /*0010*/ 	.short	0x0002
        /*0012*/ 	.short	0x0010
        /*0014*/ 	.byte	0x00, 0xf5, 0x21, 0x00


	//----- nvinfo : EIATTR_KPARAM_INFO
	.align		4
.L_15:
        /*0018*/ 	.byte	0x04, 0x17
        /*001a*/ 	.short	(.L_17 - .L_16)
.L_16:
        /*001c*/ 	.word	0x00000000
        /*0020*/ 	.short	0x0001
        /*0022*/ 	.short	0x0008
        /*0024*/ 	.byte	0x00, 0xf5, 0x21, 0x00


	//----- nvinfo : EIATTR_KPARAM_INFO
	.align		4
.L_17:
        /*0028*/ 	.byte	0x04, 0x17
        /*002a*/ 	.short	(.L_19 - .L_18)
.L_18:
        /*002c*/ 	.word	0x00000000
        /*0030*/ 	.short	0x0000
        /*0032*/ 	.short	0x0000
        /*0034*/ 	.byte	0x00, 0xf5, 0x21, 0x00


	//----- nvinfo : EIATTR_SPARSE_MMA_MASK
	.align		4
.L_19:
        /*0038*/ 	.byte	0x03, 0x50
        /*003a*/ 	.short	0x0000


	//----- nvinfo : EIATTR_MAXREG_COUNT
	.align		4
        /*003c*/ 	.byte	0x03, 0x1b
        /*003e*/ 	.short	0x00ff


	//----- nvinfo : EIATTR_MERCURY_ISA_VERSION
	.align		4
        /*0040*/ 	.byte	0x03, 0x5f
        /*0042*/ 	.short	0x0101


	//----- nvinfo : EIATTR_VRC_CTA_INIT_COUNT
	.align		4
        /*0044*/ 	.byte	0x02, 0x4a
	.zero		1
	.zero		1


	//----- nvinfo : EIATTR_EXIT_INSTR_OFFSETS
	.align		4
        /*0048*/ 	.byte	0x04, 0x1c
        /*004a*/ 	.short	(.L_21 - .L_20)


	//   ....[0]....
.L_20:
        /*004c*/ 	.word	0x00000110


	//----- nvinfo : EIATTR_CRS_STACK_SIZE
	.align		4
.L_21:
        /*0050*/ 	.byte	0x04, 0x1e
        /*0052*/ 	.short	(.L_23 - .L_22)
.L_22:
        /*0054*/ 	.word	0x00000000


	//----- nvinfo : EIATTR_CBANK_PARAM_SIZE
	.align		4
.L_23:
        /*0058*/ 	.byte	0x03, 0x19
        /*005a*/ 	.short	0x0018


	//----- nvinfo : EIATTR_PARAM_CBANK
	.align		4
        /*005c*/ 	.byte	0x04, 0x0a
        /*005e*/ 	.short	(.L_25 - .L_24)
	.align		4
.L_24:
        /*0060*/ 	.word	index@(.nv.constant0._Z13assignIndicesPiS_S_)
        /*0064*/ 	.short	0x0380
        /*0066*/ 	.short	0x0018


	//----- nvinfo : EIATTR_SW_WAR
	.align		4
.L_25:
        /*0068*/ 	.byte	0x04, 0x36
        /*006a*/ 	.short	(.L_27 - .L_26)
.L_26:
        /*006c*/ 	.word	0x00000008
.L_27:


//--------------------- .nv.info._Z13exclusiveScanPiS_ --------------------------
	.section	.nv.info._Z13exclusiveScanPiS_,"",@"SHT_CUDA_INFO"
	.sectionflags	@""
	.align	4


	//----- nvinfo : EIATTR_CUDA_API_VERSION
	.align		4
        /*0000*/ 	.byte	0x04, 0x37
        /*0002*/ 	.short	(.L_29 - .L_28)
.L_28:
        /*0004*/ 	.word	0x00000082


	//----- nvinfo : EIATTR_KPARAM_INFO
	.align		4
.L_29:
        /*0008*/ 	.byte	0x04, 0x17
        /*000a*/ 	.short	(.L_31 - .L_30)
.L_30:
        /*000c*/ 	.word	0x00000000
        /*0010*/ 	.short	0x0001
        /*0012*/ 	.short	0x0008
        /*0014*/ 	.byte	0x00, 0xf5, 0x21, 0x00


	//----- nvinfo : EIATTR_KPARAM_INFO
	.align		4
.L_31:
        /*0018*/ 	.byte	0x04, 0x17
        /*001a*/ 	.short	(.L_33 - .L_32)
.L_32:
        /*001c*/ 	.word	0x00000000
        /*0020*/ 	.short	0x0000
        /*0022*/ 	.short	0x0000
        /*0024*/ 	.byte	0x00, 0xf5, 0x21, 0x00


	//----- nvinfo : EIATTR_SPARSE_MMA_MASK
	.align		4
.L_33:
        /*0028*/ 	.byte	0x03, 0x50
        /*002a*/ 	.short	0x0000


	//----- nvinfo : EIATTR_MAXREG_COUNT
	.align		4
        /*002c*/ 	.byte	0x03, 0x1b
        /*002e*/ 	.short	0x00ff


	//----- nvinfo : EIATTR_NUM_BARRIERS
	.align		4
        /*0030*/ 	.byte	0x02, 0x4c
        /*0032*/ 	.byte	0x01
	.zero		1


	//----- nvinfo : EIATTR_MERCURY_ISA_VERSION
	.align		4
        /*0034*/ 	.byte	0x03, 0x5f
        /*0036*/ 	.short	0x0101


	//----- nvinfo : EIATTR_VRC_CTA_INIT_COUNT
	.align		4
        /*0038*/ 	.byte	0x02, 0x4a
	.zero		1
	.zero		1


	//----- nvinfo : EIATTR_EXIT_INSTR_OFFSETS
	.align		4
        /*003c*/ 	.byte	0x04, 0x1c
        /*003e*/ 	.short	(.L_35 - .L_34)


	//   ....[0]....
.L_34:
        /*0040*/ 	.word	0x000002b0


	//----- nvinfo : EIATTR_CBANK_PARAM_SIZE
	.align		4
.L_35:
        /*0044*/ 	.byte	0x03, 0x19
        /*0046*/ 	.short	0x0010


	//----- nvinfo : EIATTR_PARAM_CBANK
	.align		4
        /*0048*/ 	.byte	0x04, 0x0a
        /*004a*/ 	.short	(.L_37 - .L_36)
	.align		4
.L_36:
        /*004c*/ 	.word	index@(.nv.constant0._Z13exclusiveScanPiS_)
        /*0050*/ 	.short	0x0380
        /*0052*/ 	.short	0x0010


	//----- nvinfo : EIATTR_SW_WAR
	.align		4
.L_37:
        /*0054*/ 	.byte	0x04, 0x36
        /*0056*/ 	.short	(.L_39 - .L_38)
.L_38:
        /*0058*/ 	.word	0x00000008
.L_39:


//--------------------- .nv.callgraph             --------------------------
	.section	.nv.callgraph,"",@"SHT_CUDA_CALLGRAPH"
	.align	4
	.sectionentsize	8
	.align		4
        /*0000*/ 	.word	0x00000000
	.align		4
        /*0004*/ 	.word	0xffffffff
	.align		4
        /*0008*/ 	.word	0x00000000
	.align		4
        /*000c*/ 	.word	0xfffffffe
	.align		4
        /*0010*/ 	.word	0x00000000
	.align		4
        /*0014*/ 	.word	0xfffffffd
	.align		4
        /*0018*/ 	.word	0x00000000
	.align		4
        /*001c*/ 	.word	0xfffffffc


//--------------------- .text._Z13assignIndicesPiS_S_ --------------------------
	.section	.text._Z13assignIndicesPiS_S_,"ax",@progbits
	.align	128
        .global         _Z13assignIndicesPiS_S_
        .type           _Z13assignIndicesPiS_S_,@function
        .size           _Z13assignIndicesPiS_S_,(.L_x_4 - _Z13assignIndicesPiS_S_)
        .other          _Z13assignIndicesPiS_S_,@"STO_CUDA_ENTRY STV_DEFAULT"
_Z13assignIndicesPiS_S_:
.text._Z13assignIndicesPiS_S_:
[----:B------:R-:W-:Y:S01]  /*0000*/  LDC R1, c[0x0][0x37c] ;  /* 0x0000df00ff017b82 */ /* 0x000fe20000000800 */
[----:B------:R-:W0:Y:S07]  /*0010*/  S2R R9, SR_TID.X ;  /* 0x0000000000097919 */ /* 0x000e2e0000002100 */
[----:B------:R-:W0:Y:S01]  /*0020*/  LDC.64 R2, c[0x0][0x380] ;  /* 0x0000e000ff027b82 */ /* 0x000e220000000a00 */
[----:B------:R-:W1:Y:S07]  /*0030*/  LDCU.64 UR4, c[0x0][0x358] ;  /* 0x00006b00ff0477ac */ /* 0x000e6e0008000a00 */
[----:B------:R-:W2:Y:S01]  /*0040*/  LDC.64 R4, c[0x0][0x390] ;  /* 0x0000e400ff047b82 */ /* 0x000ea20000000a00 */
[----:B0-----:R-:W-:-:S06]  /*0050*/  IMAD.WIDE.U32 R2, R9, 0x4, R2 ;  /* 0x0000000409027825 */ /* 0x001fcc00078e0002 */
[----:B-1----:R-:W3:Y:S01]  /*0060*/  LDG.E R2, desc[UR4][R2.64] ;  /* 0x0000000402027981 */ /* 0x002ee2000c1e1900 */
[----:B------:R-:W-:Y:S01]  /*0070*/  BSSY.RECONVERGENT B0, `(.L_x_0) ;  /* 0x0000008000007945 */ /* 0x000fe20003800200 */
[----:B--2---:R-:W-:Y:S01]  /*0080*/  IMAD.WIDE.U32 R4, R9, 0x4, R4 ;  /* 0x0000000409047825 */ /* 0x004fe200078e0004 */
[----:B------:R-:W-:Y:S02]  /*0090*/  MOV R7, 0xffffffff ;  /* 0xffffffff00077802 */ /* 0x000fe40000000f00 */
[----:B---3--:R-:W-:-:S13]  /*00a0*/  ISETP.NE.AND P0, PT, R2, 0x1, PT ;  /* 0x000000010200780c */ /* 0x008fda0003f05270 */
[----:B------:R-:W-:Y:S05]  /*00b0*/  @P0 BRA `(.L_x_1) ;  /* 0x00000000000c0947 */ /* 0x000fea0003800000 */
[----:B------:R-:W0:Y:S02]  /*00c0*/  LDC.64 R2, c[0x0][0x388] ;  /* 0x0000e200ff027b82 */ /* 0x000e240000000a00 */
[----:B0-----:R-:W-:-:S05]  /*00d0*/  IMAD.WIDE.U32 R2, R9, 0x4, R2 ;  /* 0x0000000409027825 */ /* 0x001fca00078e0002 */
[----:B------:R0:W5:Y:S02]  /*00e0*/  LDG.E R7, desc[UR4][R2.64] ;  /* 0x0000000402077981 */ /* 0x000164000c1e1900 */
.L_x_1:
[----:B------:R-:W-:Y:S05]  /*00f0*/  BSYNC.RECONVERGENT B0 ;  /* 0x0000000000007941 */ /* 0x000fea0003800200 */
.L_x_0:
[----:B-----5:R-:W-:Y:S01]  /*0100*/  STG.E desc[UR4][R4.64], R7 ;  /* 0x0000000704007986 */ /* 0x020fe2000c101904 */
[----:B------:R-:W-:Y:S05]  /*0110*/  EXIT ;  /* 0x000000000000794d */ /* 0x000fea0003800000 */
.L_x_2:
[----:B------:R-:W-:-:S00]  /*0120*/  BRA `(.L_x_2) ;  /* 0xfffffffc00fc7947 */ /* 0x000fc0000383ffff */
[----:B------:R-:W-:-:S00]  /*0130*/  NOP ;  /* 0x0000000000007918 */ /* 0x000fc00000000000 */
        /* <DEDUP_REMOVED lines=12> */
.L_x_4:


//--------------------- .text._Z13exclusiveScanPiS_ --------------------------
	.section	.text._Z13exclusiveScanPiS_,"ax",@progbits
	.align	128
        .global         _Z13exclusiveScanPiS_
        .type           _Z13exclusiveScanPiS_,@function
        .size           _Z13exclusiveScanPiS_,(.L_x_5 - _Z13exclusiveScanPiS_)
        .other          _Z13exclusiveScanPiS_,@"STO_CUDA_ENTRY STV_DEFAULT"
_Z13exclusiveScanPiS_:
.text._Z13exclusiveScanPiS_:
[----:B------:R-:W-:Y:S01]  /*0000*/  LDC R1, c[0x0][0x37c] ;  /* 0x0000df00ff017b82 */ /* 0x000fe20000000800 */
[----:B------:R-:W0:Y:S01]  /*0010*/  S2R R11, SR_TID.X ;  /* 0x00000000000b7919 */ /* 0x000e220000002100 */
[----:B------:R-:W1:Y:S01]  /*0020*/  LDCU.64 UR6, c[0x0][0x358] ;  /* 0x00006b00ff0677ac */ /* 0x000e620008000a00 */
[----:B0-----:R-:W-:-:S13]  /*0030*/  ISETP.NE.AND P0, PT, R11, RZ, PT ;  /* 0x000000ff0b00720c */ /* 0x001fda0003f05270 */
[----:B------:R-:W0:Y:S01]  /*0040*/  @P0 LDC.64 R2, c[0x0][0x380] ;  /* 0x0000e000ff020b82 */ /* 0x000e220000000a00 */
[----:B------:R-:W-:-:S04]  /*0050*/  @P0 VIADD R5, R11, 0xffffffff ;  /* 0xffffffff0b050836 */ /* 0x000fc80000000000 */
[----:B0-----:R-:W-:-:S06]  /*0060*/  @P0 IMAD.WIDE.U32 R2, R5, 0x4, R2 ;  /* 0x0000000405020825 */ /* 0x001fcc00078e0002 */
[----:B-1----:R0:W2:Y:S01]  /*0070*/  @P0 LDG.E R3, desc[UR6][R2.64] ;  /* 0x0000000602030981 */ /* 0x0020a2000c1e1900 */
[----:B------:R-:W1:Y:S01]  /*0080*/  S2UR UR5, SR_CgaCtaId ;  /* 0x00000000000579c3 */ /* 0x000e620000008800 */
[----:B------:R-:W-:Y:S01]  /*0090*/  UMOV UR4, 0x400 ;  /* 0x0000040000047882 */ /* 0x000fe20000000000 */
[----:B------:R-:W-:Y:S01]  /*00a0*/  ISETP.NE.AND P1, PT, R11, RZ, PT ;  /* 0x000000ff0b00720c */ /* 0x000fe20003f25270 */
[----:B------:R-:W-:Y:S02]  /*00b0*/  IMAD.MOV.U32 R4, RZ, RZ, RZ ;  /* 0x000000ffff047224 */ /* 0x000fe400078e00ff */
[----:B0-----:R-:W-:Y:S01]  /*00c0*/  IMAD.MOV.U32 R2, RZ, RZ, RZ ;  /* 0x000000ffff027224 */ /* 0x001fe200078e00ff */
[----:B-1----:R-:W-:-:S06]  /*00d0*/  ULEA UR4, UR5, UR4, 0x18 ;  /* 0x0000000405047291 */ /* 0x002fcc000f8ec0ff */
[----:B------:R-:W-:-:S03]  /*00e0*/  LEA R0, R11, UR4, 0x2 ;  /* 0x000000040b007c11 */ /* 0x000fc6000f8e10ff */
[----:B------:R-:W-:Y:S04]  /*00f0*/  @!P0 STS [UR4], RZ ;  /* 0x000000ffff008988 */ /* 0x000fe80008000804 */
[----:B--2---:R-:W-:Y:S01]  /*0100*/  @P0 STS [R0], R3 ;  /* 0x0000000300000388 */ /* 0x004fe20000000800 */
[----:B------:R-:W-:Y:S01]  /*0110*/  BAR.SYNC.DEFER_BLOCKING 0x0 ;  /* 0x0000000000007b1d */ /* 0x000fe20000010000 */
[----:B------:R-:W-:-:S05]  /*0120*/  ISETP.GE.U32.AND P0, PT, R11, 0x2, PT ;  /* 0x000000020b00780c */ /* 0x000fca0003f06070 */
[----:B------:R-:W-:Y:S02]  /*0130*/  @P1 LDS R4, [R0+-0x4] ;  /* 0xfffffc0000041984 */ /* 0x000fe40000000800 */
[----:B------:R-:W-:Y:S06]  /*0140*/  BAR.SYNC.DEFER_BLOCKING 0x0 ;  /* 0x0000000000007b1d */ /* 0x000fec0000010000 */
[----:B------:R-:W0:Y:S02]  /*0150*/  LDS R5, [R0] ;  /* 0x0000000000057984 */ /* 0x000e240000000800 */
[----:B0-----:R-:W-:-:S05]  /*0160*/  IADD3 R5, PT, PT, R5, R4, RZ ;  /* 0x0000000405057210 */ /* 0x001fca0007ffe0ff */
[----:B------:R-:W-:Y:S01]  /*0170*/  STS [R0], R5 ;  /* 0x0000000500007388 */ /* 0x000fe20000000800 */
[----:B------:R-:W-:Y:S06]  /*0180*/  BAR.SYNC.DEFER_BLOCKING 0x0 ;  /* 0x0000000000007b1d */ /* 0x000fec0000010000 */
[----:B------:R-:W-:Y:S02]  /*0190*/  @P0 LDS R2, [R0+-0x8] ;  /* 0xfffff80000020984 */ /* 0x000fe40000000800 */
[----:B------:R-:W-:Y:S01]  /*01a0*/  BAR.SYNC.DEFER_BLOCKING 0x0 ;  /* 0x0000000000007b1d */ /* 0x000fe20000010000 */
[----:B------:R-:W-:-:S05]  /*01b0*/  ISETP.GE.U32.AND P0, PT, R11, 0x4, PT ;  /* 0x000000040b00780c */ /* 0x000fca0003f06070 */
[----:B------:R-:W0:Y:S02]  /*01c0*/  LDS R3, [R0] ;  /* 0x0000000000037984 */ /* 0x000e240000000800 */
[----:B0-----:R-:W-:Y:S01]  /*01d0*/  IADD3 R7, PT, PT, R3, R2, RZ ;  /* 0x0000000203077210 */ /* 0x001fe20007ffe0ff */
[----:B------:R-:W-:-:S04]  /*01e0*/  IMAD.MOV.U32 R2, RZ, RZ, RZ ;  /* 0x000000ffff027224 */ /* 0x000fc800078e00ff */
[----:B------:R-:W-:Y:S01]  /*01f0*/  STS [R0], R7 ;  /* 0x0000000700007388 */ /* 0x000fe20000000800 */
[----:B------:R-:W-:Y:S06]  /*0200*/  BAR.SYNC.DEFER_BLOCKING 0x0 ;  /* 0x0000000000007b1d */ /* 0x000fec0000010000 */
[----:B------:R-:W-:Y:S02]  /*0210*/  @P0 LDS R2, [R0+-0x10] ;  /* 0xfffff00000020984 */ /* 0x000fe40000000800 */
[----:B------:R-:W-:Y:S06]  /*0220*/  BAR.SYNC.DEFER_BLOCKING 0x0 ;  /* 0x0000000000007b1d */ /* 0x000fec0000010000 */
[----:B------:R-:W0:Y:S02]  /*0230*/  LDS R3, [R0] ;  /* 0x0000000000037984 */ /* 0x000e240000000800 */
[----:B0-----:R-:W-:-:S02]  /*0240*/  IADD3 R5, PT, PT, R3, R2, RZ ;  /* 0x0000000203057210 */ /* 0x001fc40007ffe0ff */
[----:B------:R-:W0:Y:S03]  /*0250*/  LDC.64 R2, c[0x0][0x388] ;  /* 0x0000e200ff027b82 */ /* 0x000e260000000a00 */
[----:B------:R-:W-:Y:S05]  /*0260*/  STS [R0], R5 ;  /* 0x0000000500007388 */ /* 0x000fea0000000800 */
[----:B------:R-:W-:Y:S01]  /*0270*/  BAR.SYNC.DEFER_BLOCKING 0x0 ;  /* 0x0000000000007b1d */ /* 0x000fe20000010000 */
[----:B0-----:R-:W-:-:S05]  /*0280*/  IMAD.WIDE.U32 R2, R11, 0x4, R2 ;  /* 0x000000040b027825 */ /* 0x001fca00078e0002 */
[----:B------:R-:W0:Y:S04]  /*0290*/  LDS R9, [R0] ;  /* 0x0000000000097984 */ /* 0x000e280000000800 */
[----:B0-----:R-:W-:Y:S01]  /*02a0*/  STG.E desc[UR6][R2.64], R9 ;  /* 0x0000000902007986 */ /* 0x001fe2000c101906 */
[----:B------:R-:W-:Y:S05]  /*02b0*/  EXIT ;  /* 0x000000000000794d */ /* 0x000fea0003800000 */
.L_x_3:
        /* <DEDUP_REMOVED lines=12> */
.L_x_5:


//--------------------- .nv.shared.reserved.0     --------------------------
	.section	.nv.shared.reserved.0,"aw",@nobits
	.weak		__nv_reservedSMEM_offset_0_alias
	.size		__nv_reservedSMEM_offset_0_alias, 0, 64
	.other		__nv_reservedSMEM_offset_0_alias,@"STO_CUDA_RESERVED_SHARED STV_DEFAULT"
__nv_reservedSMEM_offset_0_alias:
	.zero		0
	.zero		64


//--------------------- .nv.shared._Z13exclusiveScanPiS_ --------------------------
	.section	.nv.shared._Z13exclusiveScanPiS_,"aw",@nobits
	.sectionflags	@""
	.align	4
.nv.shared._Z13exclusiveScanPiS_:
	.zero		1056


//--------------------- .nv.constant0._Z13assignIndicesPiS_S_ --------------------------
	.section	.nv.constant0._Z13assignIndicesPiS_S_,"a",@progbits
	.sectionflags	@""
	.align	4
.nv.constant0._Z13assignIndicesPiS_S_:
	.zero		920


//--------------------- .nv.constant0._Z13exclusiveScanPiS_ --------------------------
	.section	.nv.constant0._Z13exclusiveScanPiS_,"a",@progbits
	.sectionflags	@""
	.align	4
.nv.constant0._Z13exclusiveScanPiS_:
	.zero		912


//--------------------- SYMBOLS --------------------------

	.type		.nv.reservedSmem.offset0,@object
	.size		.nv.reservedSmem.offset0,0x4
	.type		.nv.reservedSmem.cap,@object
	.size		.nv.reservedSmem.cap,0x4
